//
// Generated by NVIDIA NVVM Compiler
//
// Compiler Build ID: CL-36424714
// Cuda compilation tools, release 13.0, V13.0.88
// Based on NVVM 20.0.0
//

.version 9.0
.target sm_100
.address_size 64

	// .globl	_Z9saxpy_gpuifPKfPf

.visible .entry _Z9saxpy_gpuifPKfPf(
	.param .u32 _Z9saxpy_gpuifPKfPf_param_0,
	.param .f32 _Z9saxpy_gpuifPKfPf_param_1,
	.param .u64 .ptr .align 1 _Z9saxpy_gpuifPKfPf_param_2,
	.param .u64 .ptr .align 1 _Z9saxpy_gpuifPKfPf_param_3
)
{
	.reg .pred 	%p<2>;
	.reg .b32 	%r<6>;
	.reg .b32 	%f<5>;
	.reg .b64 	%rd<8>;

	ld.param.u32 	%r2, [_Z9saxpy_gpuifPKfPf_param_0];
	ld.param.f32 	%f1, [_Z9saxpy_gpuifPKfPf_param_1];
	ld.param.u64 	%rd1, [_Z9saxpy_gpuifPKfPf_param_2];
	ld.param.u64 	%rd2, [_Z9saxpy_gpuifPKfPf_param_3];
	mov.u32 	%r3, %ctaid.x;
	mov.u32 	%r4, %ntid.x;
	mov.u32 	%r5, %tid.x;
	mad.lo.s32 	%r1, %r3, %r4, %r5;
	setp.ge.s32 	%p1, %r1, %r2;
	@%p1 bra 	$L__BB0_2;
	cvta.to.global.u64 	%rd3, %rd1;
	cvta.to.global.u64 	%rd4, %rd2;
	mul.wide.s32 	%rd5, %r1, 4;
	add.s64 	%rd6, %rd3, %rd5;
	ld.global.nc.f32 	%f2, [%rd6];
	add.s64 	%rd7, %rd4, %rd5;
	ld.global.f32 	%f3, [%rd7];
	fma.rn.f32 	%f4, %f1, %f2, %f3;
	st.global.f32 	[%rd7], %f4;
$L__BB0_2:
	ret;

}


// ===== COMPILED SASS (sm_100) =====

	.target	sm_100

	.elftype	@"ET_EXEC"


//--------------------- .note.nv.tkinfo           --------------------------
	.section	.note.nv.tkinfo,"",@"SHT_NOTE"
	.sectionflags	@"SHF_NOTE_NV_TKINFO"
	.tkinfo
        /*0018*/ 	.word	0x00000002
        /*0030*/ 	.string	""
        /*0030*/ 	.string	"ptxas"
        /*0030*/ 	.string	"Cuda compilation tools, release 13.0, V13.0.88"
        /*0030*/ 	.string	"Build cuda_13.0.r13.0/compiler.36424714_0"
        /*0030*/ 	.string	"-arch sm_100 -m 64 "



//--------------------- .note.nv.cuinfo           --------------------------
	.section	.note.nv.cuinfo,"",@"SHT_NOTE"
	.sectionflags	@"SHF_NOTE_NV_CUINFO"
        /*0018*/ 	.short	0x0002
        /*001a*/ 	.short	0x0064
        /*001c*/ 	.short	0x0082
	.zero		2


//--------------------- .nv.info                  --------------------------
	.section	.nv.info,"",@"SHT_CUDA_INFO"
	.align	4


	//----- nvinfo : EIATTR_REGCOUNT
	.align		4
        /*0000*/ 	.byte	0x04, 0x2f
        /*0002*/ 	.short	(.L_1 - .L_0)
	.align		4
.L_0:
        /*0004*/ 	.word	index@(_Z9saxpy_gpuifPKfPf)
        /*0008*/ 	.word	0x0000000a


	//----- nvinfo : EIATTR_FRAME_SIZE
	.align		4
.L_1:
        /*000c*/ 	.byte	0x04, 0x11
        /*000e*/ 	.short	(.L_3 - .L_2)
	.align		4
.L_2:
        /*0010*/ 	.word	index@(_Z9saxpy_gpuifPKfPf)
        /*0014*/ 	.word	0x00000000


	//----- nvinfo : EIATTR_MIN_STACK_SIZE
	.align		4
.L_3:
        /*0018*/ 	.byte	0x04, 0x12
        /*001a*/ 	.short	(.L_5 - .L_4)
	.align		4
.L_4:
        /*001c*/ 	.word	index@(_Z9saxpy_gpuifPKfPf)
        /*0020*/ 	.word	0x00000000
.L_5:


//--------------------- .nv.compat                --------------------------
	.section	.nv.compat,"",@"SHT_CUDA_COMPAT_INFO"
	.align	4
        /*0000*/ 	.byte	0x02, 0x09, 0x00, 0x00, 0x02, 0x02, 0x01, 0x00, 0x02, 0x05, 0x05, 0x00, 0x03, 0x07, 0x01, 0x01
        /*0010*/ 	.byte	0x02, 0x03, 0x00, 0x00, 0x02, 0x06, 0x01, 0x00, 0x04, 0x0b, 0x08, 0x00, 0x09, 0x00, 0x00, 0x00
        /*0020*/ 	.byte	0x00, 0x00, 0x00, 0x00


//--------------------- .nv.info._Z9saxpy_gpuifPKfPf --------------------------
	.section	.nv.info._Z9saxpy_gpuifPKfPf,"",@"SHT_CUDA_INFO"
	.sectionflags	@""
	.align	4


	//----- nvinfo : EIATTR_CUDA_API_VERSION
	.align		4
        /*0000*/ 	.byte	0x04, 0x37
        /*0002*/ 	.short	(.L_7 - .L_6)
.L_6:
        /*0004*/ 	.word	0x00000082


	//----- nvinfo : EIATTR_KPARAM_INFO
	.align		4
.L_7:
        /*0008*/ 	.byte	0x04, 0x17
        /*000a*/ 	.short	(.L_9 - .L_8)
.L_8:
        /*000c*/ 	.word	0x00000000
        /*0010*/ 	.short	0x0003
        /*0012*/ 	.short	0x0010
        /*0014*/ 	.byte	0x00, 0xf5, 0x21, 0x00


	//----- nvinfo : EIATTR_KPARAM_INFO
	.align		4
.L_9:
        /*0018*/ 	.byte	0x04, 0x17
        /*001a*/ 	.short	(.L_11 - .L_10)
.L_10:
        /*001c*/ 	.word	0x00000000
        /*0020*/ 	.short	0x0002
        /*0022*/ 	.short	0x0008
        /*0024*/ 	.byte	0x00, 0xf5, 0x21, 0x00


	//----- nvinfo : EIATTR_KPARAM_INFO
	.align		4
.L_11:
        /*0028*/ 	.byte	0x04, 0x17
        /*002a*/ 	.short	(.L_13 - .L_12)
.L_12:
        /*002c*/ 	.word	0x00000000
        /*0030*/ 	.short	0x0001
        /*0032*/ 	.short	0x0004
        /*0034*/ 	.byte	0x00, 0xf0, 0x11, 0x00


	//----- nvinfo : EIATTR_KPARAM_INFO
	.align		4
.L_13:
        /*0038*/ 	.byte	0x04, 0x17
        /*003a*/ 	.short	(.L_15 - .L_14)
.L_14:
        /*003c*/ 	.word	0x00000000
        /*0040*/ 	.short	0x0000
        /*0042*/ 	.short	0x0000
        /*0044*/ 	.byte	0x00, 0xf0, 0x11, 0x00


	//----- nvinfo : EIATTR_SPARSE_MMA_MASK
	.align		4
.L_15:
        /*0048*/ 	.byte	0x03, 0x50
        /*004a*/ 	.short	0x0000


	//----- nvinfo : EIATTR_MAXREG_COUNT
	.align		4
        /*004c*/ 	.byte	0x03, 0x1b
        /*004e*/ 	.short	0x00ff


	//----- nvinfo : EIATTR_MERCURY_ISA_VERSION
	.align		4
        /*0050*/ 	.byte	0x03, 0x5f
        /*0052*/ 	.short	0x0101


	//----- nvinfo : EIATTR_VRC_CTA_INIT_COUNT
	.align		4
        /*0054*/ 	.byte	0x02, 0x4a
	.zero		1
	.zero		1


	//----- nvinfo : EIATTR_EXIT_INSTR_OFFSETS
	.align		4
        /*0058*/ 	.byte	0x04, 0x1c
        /*005a*/ 	.short	(.L_17 - .L_16)


	//   ....[0]....
.L_16:
        /*005c*/ 	.word	0x00000070


	//   ....[1]....
        /*0060*/ 	.word	0x00000120


	//----- nvinfo : EIATTR_CBANK_PARAM_SIZE
	.align		4
.L_17:
        /*0064*/ 	.byte	0x03, 0x19
        /*0066*/ 	.short	0x0018


	//----- nvinfo : EIATTR_PARAM_CBANK
	.align		4
        /*0068*/ 	.byte	0x04, 0x0a
        /*006a*/ 	.short	(.L_19 - .L_18)
	.align		4
.L_18:
        /*006c*/ 	.word	index@(.nv.constant0._Z9saxpy_gpuifPKfPf)
        /*0070*/ 	.short	0x0380
        /*0072*/ 	.short	0x0018


	//----- nvinfo : EIATTR_SW_WAR
	.align		4
.L_19:
        /*0074*/ 	.byte	0x04, 0x36
        /*0076*/ 	.short	(.L_21 - .L_20)
.L_20:
        /*0078*/ 	.word	0x00000008
.L_21:


//--------------------- .nv.callgraph             --------------------------
	.section	.nv.callgraph,"",@"SHT_CUDA_CALLGRAPH"
	.align	4
	.sectionentsize	8
	.align		4
        /*0000*/ 	.word	0x00000000
	.align		4
        /*0004*/ 	.word	0xffffffff
	.align		4
        /*0008*/ 	.word	0x00000000
	.align		4
        /*000c*/ 	.word	0xfffffffe
	.align		4
        /*0010*/ 	.word	0x00000000
	.align		4
        /*0014*/ 	.word	0xfffffffd
	.align		4
        /*0018*/ 	.word	0x00000000
	.align		4
        /*001c*/ 	.word	0xfffffffc


//--------------------- .text._Z9saxpy_gpuifPKfPf --------------------------
	.section	.text._Z9saxpy_gpuifPKfPf,"ax",@progbits
	.align	128
        .global         _Z9saxpy_gpuifPKfPf
        .type           _Z9saxpy_gpuifPKfPf,@function
        .size           _Z9saxpy_gpuifPKfPf,(.L_x_1 - _Z9saxpy_gpuifPKfPf)
        .other          _Z9saxpy_gpuifPKfPf,@"STO_CUDA_ENTRY STV_DEFAULT"
_Z9saxpy_gpuifPKfPf:
.text._Z9saxpy_gpuifPKfPf:
[----:B------:R-:W-:Y:S01]  /*0000*/  LDC R1, c[0x0][0x37c] ;  /* 0x0000df00ff017b82 */ /* 0x000fe20000000800 */
[----:B------:R-:W0:Y:S07]  /*0010*/  S2R R0, SR_TID.X ;  /* 0x0000000000007919 */ /* 0x000e2e0000002100 */
[----:B------:R-:W0:Y:S01]  /*0020*/  S2UR UR4, SR_CTAID.X ;  /* 0x00000000000479c3 */ /* 0x000e220000002500 */
[----:B------:R-:W1:Y:S07]  /*0030*/  LDCU UR5, c[0x0][0x380] ;  /* 0x00007000ff0577ac */ /* 0x000e6e0008000800 */
[----:B------:R-:W0:Y:S02]  /*0040*/  LDC R7, c[0x0][0x360] ;  /* 0x0000d800ff077b82 */ /* 0x000e240000000800 */
[----:B0-----:R-:W-:-:S05]  /*0050*/  IMAD R7, R7, UR4, R0 ;  /* 0x0000000407077c24 */ /* 0x001fca000f8e0200 */
[----:B-1----:R-:W-:-:S13]  /*0060*/  ISETP.GE.AND P0, PT, R7, UR5, PT ;  /* 0x0000000507007c0c */ /* 0x002fda000bf06270 */
[----:B------:R-:W-:Y:S05]  /*0070*/  @P0 EXIT ;  /* 0x000000000000094d */ /* 0x000fea0003800000 */
[----:B------:R-:W0:Y:S01]  /*0080*/  LDC.64 R2, c[0x0][0x388] ;  /* 0x0000e200ff027b82 */ /* 0x000e220000000a00 */
[----:B------:R-:W1:Y:S01]  /*0090*/  LDCU.64 UR4, c[0x0][0x358] ;  /* 0x00006b00ff0477ac */ /* 0x000e620008000a00 */
[----:B------:R-:W2:Y:S06]  /*00a0*/  LDCU UR6, c[0x0][0x384] ;  /* 0x00007080ff0677ac */ /* 0x000eac0008000800 */
[----:B------:R-:W3:Y:S01]  /*00b0*/  LDC.64 R4, c[0x0][0x390] ;  /* 0x0000e400ff047b82 */ /* 0x000ee20000000a00 */
[----:B0-----:R-:W-:-:S06]  /*00c0*/  IMAD.WIDE R2, R7, 0x4, R2 ;  /* 0x0000000407027825 */ /* 0x001fcc00078e0202 */
[----:B-1----:R-:W2:Y:S01]  /*00d0*/  LDG.E.CONSTANT R2, desc[UR4][R2.64] ;  /* 0x0000000402027981 */ /* 0x002ea2000c1e9900 */
[----:B---3--:R-:W-:-:S05]  /*00e0*/  IMAD.WIDE R4, R7, 0x4, R4 ;  /* 0x0000000407047825 */ /* 0x008fca00078e0204 */
[----:B------:R-:W2:Y:S02]  /*00f0*/  LDG.E R7, desc[UR4][R4.64] ;  /* 0x0000000404077981 */ /* 0x000ea4000c1e1900 */
[----:B--2---:R-:W-:-:S05]  /*0100*/  FFMA R7, R2, UR6, R7 ;  /* 0x0000000602077c23 */ /* 0x004fca0008000007 */
[----:B------:R-:W-:Y:S01]  /*0110*/  STG.E desc[UR4][R4.64], R7 ;  /* 0x0000000704007986 */ /* 0x000fe2000c101904 */
[----:B------:R-:W-:Y:S05]  /*0120*/  EXIT ;  /* 0x000000000000794d */ /* 0x000fea0003800000 */
.L_x_0:
[----:B------:R-:W-:-:S00]  /*0130*/  BRA `(.L_x_0) ;  /* 0xfffffffc00fc7947 */ /* 0x000fc0000383ffff */
[----:B------:R-:W-:-:S00]  /*0140*/  NOP ;  /* 0x0000000000007918 */ /* 0x000fc00000000000 */
        /* <DEDUP_REMOVED lines=11> */
.L_x_1:


//--------------------- .nv.shared.reserved.0     --------------------------
	.section	.nv.shared.reserved.0,"aw",@nobits
	.weak		__nv_reservedSMEM_offset_0_alias
	.size		__nv_reservedSMEM_offset_0_alias, 0, 64
	.other		__nv_reservedSMEM_offset_0_alias,@"STO_CUDA_RESERVED_SHARED STV_DEFAULT"
__nv_reservedSMEM_offset_0_alias:
	.zero		0
	.zero		64


//--------------------- .nv.constant0._Z9saxpy_gpuifPKfPf --------------------------
	.section	.nv.constant0._Z9saxpy_gpuifPKfPf,"a",@progbits
	.sectionflags	@""
	.align	4
.nv.constant0._Z9saxpy_gpuifPKfPf:
	.zero		920


//--------------------- SYMBOLS --------------------------

	.type		.nv.reservedSmem.offset0,@object
	.size		.nv.reservedSmem.offset0,0x4
